	.headerflags	@"EF_CUDA_TEXMODE_UNIFIED EF_CUDA_64BIT_ADDRESS EF_CUDA_ACCELERATORS EF_CUDA_SM90 EF_CUDA_VIRTUAL_SM(EF_CUDA_SM90)"
	.elftype	@"ET_EXEC"


//--------------------- .nv.info                  --------------------------
	.section	.nv.info,"",@"SHT_CUDA_INFO"
	.align	4


	//----- nvinfo : EIATTR_REGCOUNT
	.align		4
        /*0000*/ 	.byte	0x04, 0x2f
        /*0002*/ 	.short	(.L_3 - .L_2)
	.align		4
.L_2:
        /*0004*/ 	.word	index@(triton_poi_fused__native_batch_norm_legit_no_training_cat_relu_41)
        /*0008*/ 	.word	0x00000017


	//----- nvinfo : EIATTR_MIN_STACK_SIZE
	.align		4
.L_3:
        /*000c*/ 	.byte	0x04, 0x12
        /*000e*/ 	.short	(.L_5 - .L_4)
	.align		4
.L_4:
        /*0010*/ 	.word	index@(triton_poi_fused__native_batch_norm_legit_no_training_cat_relu_41)
        /*0014*/ 	.word	0x00000000


	//----- nvinfo : EIATTR_FRAME_SIZE
	.align		4
.L_5:
        /*0018*/ 	.byte	0x04, 0x11
        /*001a*/ 	.short	(.L_7 - .L_6)
	.align		4
.L_6:
        /*001c*/ 	.word	index@(triton_poi_fused__native_batch_norm_legit_no_training_cat_relu_41)
        /*0020*/ 	.word	0x00000000


	//----- nvinfo : EIATTR_MIN_STACK_SIZE
	.align		4
.L_7:
        /*0024*/ 	.byte	0x04, 0x12
        /*0026*/ 	.short	(.L_9 - .L_8)
	.align		4
.L_8:
        /*0028*/ 	.word	index@(triton_poi_fused__native_batch_norm_legit_no_training_cat_relu_41)
        /*002c*/ 	.word	0x00000000
.L_9:


//--------------------- .nv.info.triton_poi_fused__native_batch_norm_legit_no_training_cat_relu_41 --------------------------
	.section	.nv.info.triton_poi_fused__native_batch_norm_legit_no_training_cat_relu_41,"",@"SHT_CUDA_INFO"
	.sectionflags	@""
	.align	4


	//----- nvinfo : EIATTR_CUDA_API_VERSION
	.align		4
        /*0000*/ 	.byte	0x04, 0x37
        /*0002*/ 	.short	(.L_11 - .L_10)
.L_10:
        /*0004*/ 	.word	0x0000007c


	//----- nvinfo : EIATTR_KPARAM_INFO
	.align		4
.L_11:
        /*0008*/ 	.byte	0x04, 0x17
        /*000a*/ 	.short	(.L_13 - .L_12)
.L_12:
        /*000c*/ 	.word	0x00000000
        /*0010*/ 	.short	0x0008
        /*0012*/ 	.short	0x0040
        /*0014*/ 	.byte	0x00, 0xf0, 0x11, 0x00


	//----- nvinfo : EIATTR_KPARAM_INFO
	.align		4
.L_13:
        /*0018*/ 	.byte	0x04, 0x17
        /*001a*/ 	.short	(.L_15 - .L_14)
.L_14:
        /*001c*/ 	.word	0x00000000
        /*0020*/ 	.short	0x0007
        /*0022*/ 	.short	0x0038
        /*0024*/ 	.byte	0x00, 0xf4, 0x21, 0x00


	//----- nvinfo : EIATTR_KPARAM_INFO
	.align		4
.L_15:
        /*0028*/ 	.byte	0x04, 0x17
        /*002a*/ 	.short	(.L_17 - .L_16)
.L_16:
        /*002c*/ 	.word	0x00000000
        /*0030*/ 	.short	0x0006
        /*0032*/ 	.short	0x0030
        /*0034*/ 	.byte	0x00, 0xf4, 0x21, 0x00


	//----- nvinfo : EIATTR_KPARAM_INFO
	.align		4
.L_17:
        /*0038*/ 	.byte	0x04, 0x17
        /*003a*/ 	.short	(.L_19 - .L_18)
.L_18:
        /*003c*/ 	.word	0x00000000
        /*0040*/ 	.short	0x0005
        /*0042*/ 	.short	0x0028
        /*0044*/ 	.byte	0x00, 0xf4, 0x21, 0x00


	//----- nvinfo : EIATTR_KPARAM_INFO
	.align		4
.L_19:
        /*0048*/ 	.byte	0x04, 0x17
        /*004a*/ 	.short	(.L_21 - .L_20)
.L_20:
        /*004c*/ 	.word	0x00000000
        /*0050*/ 	.short	0x0004
        /*0052*/ 	.short	0x0020
        /*0054*/ 	.byte	0x00, 0xf4, 0x21, 0x00


	//----- nvinfo : EIATTR_KPARAM_INFO
	.align		4
.L_21:
        /*0058*/ 	.byte	0x04, 0x17
        /*005a*/ 	.short	(.L_23 - .L_22)
.L_22:
        /*005c*/ 	.word	0x00000000
        /*0060*/ 	.short	0x0003
        /*0062*/ 	.short	0x0018
        /*0064*/ 	.byte	0x00, 0xf4, 0x21, 0x00


	//----- nvinfo : EIATTR_KPARAM_INFO
	.align		4
.L_23:
        /*0068*/ 	.byte	0x04, 0x17
        /*006a*/ 	.short	(.L_25 - .L_24)
.L_24:
        /*006c*/ 	.word	0x00000000
        /*0070*/ 	.short	0x0002
        /*0072*/ 	.short	0x0010
        /*0074*/ 	.byte	0x00, 0xf4, 0x21, 0x00


	//----- nvinfo : EIATTR_KPARAM_INFO
	.align		4
.L_25:
        /*0078*/ 	.byte	0x04, 0x17
        /*007a*/ 	.short	(.L_27 - .L_26)
.L_26:
        /*007c*/ 	.word	0x00000000
        /*0080*/ 	.short	0x0001
        /*0082*/ 	.short	0x0008
        /*0084*/ 	.byte	0x00, 0xf4, 0x21, 0x00


	//----- nvinfo : EIATTR_KPARAM_INFO
	.align		4
.L_27:
        /*0088*/ 	.byte	0x04, 0x17
        /*008a*/ 	.short	(.L_29 - .L_28)
.L_28:
        /*008c*/ 	.word	0x00000000
        /*0090*/ 	.short	0x0000
        /*0092*/ 	.short	0x0000
        /*0094*/ 	.byte	0x00, 0xf4, 0x21, 0x00


	//----- nvinfo : EIATTR_SPARSE_MMA_MASK
	.align		4
.L_29:
        /*0098*/ 	.byte	0x03, 0x50
        /*009a*/ 	.short	0x0000


	//----- nvinfo : EIATTR_MAXREG_COUNT
	.align		4
        /*009c*/ 	.byte	0x03, 0x1b
        /*009e*/ 	.short	0x00ff


	//----- nvinfo : EIATTR_EXIT_INSTR_OFFSETS
	.align		4
        /*00a0*/ 	.byte	0x04, 0x1c
        /*00a2*/ 	.short	(.L_31 - .L_30)


	//   ....[0]....
.L_30:
        /*00a4*/ 	.word	0x000004d0


	//   ....[1]....
        /*00a8*/ 	.word	0x000004f0


	//----- nvinfo : EIATTR_REQNTID
	.align		4
.L_31:
        /*00ac*/ 	.byte	0x04, 0x10
        /*00ae*/ 	.short	(.L_33 - .L_32)
.L_32:
        /*00b0*/ 	.word	0x00000080
        /*00b4*/ 	.word	0x00000001
        /*00b8*/ 	.word	0x00000001


	//----- nvinfo : EIATTR_CBANK_PARAM_SIZE
	.align		4
.L_33:
        /*00bc*/ 	.byte	0x03, 0x19
        /*00be*/ 	.short	0x0044


	//----- nvinfo : EIATTR_PARAM_CBANK
	.align		4
        /*00c0*/ 	.byte	0x04, 0x0a
        /*00c2*/ 	.short	(.L_35 - .L_34)
	.align		4
.L_34:
        /*00c4*/ 	.word	index@(.nv.constant0.triton_poi_fused__native_batch_norm_legit_no_training_cat_relu_41)
        /*00c8*/ 	.short	0x0210
        /*00ca*/ 	.short	0x0044


	//----- nvinfo : EIATTR_SW_WAR
	.align		4
.L_35:
        /*00cc*/ 	.byte	0x04, 0x36
        /*00ce*/ 	.short	(.L_37 - .L_36)
.L_36:
        /*00d0*/ 	.word	0x00000008
.L_37:


//--------------------- .nv.callgraph             --------------------------
	.section	.nv.callgraph,"",@"SHT_CUDA_CALLGRAPH"
	.align	4
	.sectionentsize	8
	.align		4
        /*0000*/ 	.word	0x00000000
	.align		4
        /*0004*/ 	.word	0xffffffff
	.align		4
        /*0008*/ 	.word	0x00000000
	.align		4
        /*000c*/ 	.word	0xfffffffe
	.align		4
        /*0010*/ 	.word	0x00000000
	.align		4
        /*0014*/ 	.word	0xfffffffd
	.align		4
        /*0018*/ 	.word	0x00000000
	.align		4
        /*001c*/ 	.word	0xfffffffc


//--------------------- .nv.constant4             --------------------------
	.section	.nv.constant4,"a",@progbits
	.align	8
	.align		8
.nv.constant4:
        /*0000*/ 	.dword	_$_str
	.align		8
        /*0008*/ 	.dword	_$_str_$_2


//--------------------- .text.triton_poi_fused__native_batch_norm_legit_no_training_cat_relu_41 --------------------------
	.section	.text.triton_poi_fused__native_batch_norm_legit_no_training_cat_relu_41,"ax",@progbits
	.align	128
        .global         triton_poi_fused__native_batch_norm_legit_no_training_cat_relu_41
        .type           triton_poi_fused__native_batch_norm_legit_no_training_cat_relu_41,@function
        .size           triton_poi_fused__native_batch_norm_legit_no_training_cat_relu_41,(.L_x_1 - triton_poi_fused__native_batch_norm_legit_no_training_cat_relu_41)
        .other          triton_poi_fused__native_batch_norm_legit_no_training_cat_relu_41,@"STO_CUDA_ENTRY STV_DEFAULT"
triton_poi_fused__native_batch_norm_legit_no_training_cat_relu_41:
.text.triton_poi_fused__native_batch_norm_legit_no_training_cat_relu_41:
[----:B------:R-:W0:Y:S01]  /*0000*/  LDC R1, c[0x0][0x28] ;  /* 0x00000a00ff017b82 */ /* 0x000e220000000800 */
[----:B------:R-:W1:Y:S07]  /*0010*/  S2R R0, SR_TID.X ;  /* 0x0000000000007919 */ /* 0x000e6e0000002100 */
[----:B------:R-:W2:Y:S01]  /*0020*/  LDC.64 R12, c[0x0][0x228] ;  /* 0x00008a00ff0c7b82 */ /* 0x000ea20000000a00 */
[----:B------:R-:W-:Y:S01]  /*0030*/  ULDC.64 UR4, c[0x0][0x208] ;  /* 0x0000820000047ab9 */ /* 0x000fe20000000a00 */
[----:B------:R-:W-:Y:S01]  /*0040*/  ULDC.64 UR6, c[0x0][0x218] ;  /* 0x0000860000067ab9 */ /* 0x000fe20000000a00 */
[----:B------:R-:W3:Y:S05]  /*0050*/  S2R R3, SR_CTAID.X ;  /* 0x0000000000037919 */ /* 0x000eea0000002500 */
[----:B------:R-:W4:Y:S08]  /*0060*/  LDC.64 R10, c[0x0][0x210] ;  /* 0x00008400ff0a7b82 */ /* 0x000f300000000a00 */
[----:B------:R-:W5:Y:S01]  /*0070*/  LDC.64 R8, c[0x0][0x230] ;  /* 0x00008c00ff087b82 */ /* 0x000f620000000a00 */
[----:B-1----:R-:W-:-:S05]  /*0080*/  LOP3.LUT R0, R0, 0x7f, RZ, 0xc0, !PT ;  /* 0x0000007f00007812 */ /* 0x002fca00078ec0ff */
[----:B---3--:R-:W-:-:S05]  /*0090*/  IMAD R0, R3, 0x80, R0 ;  /* 0x0000008003007824 */ /* 0x008fca00078e0200 */
[----:B------:R-:W-:Y:S02]  /*00a0*/  SHF.R.S32.HI R3, RZ, 0x1f, R0 ;  /* 0x0000001fff037819 */ /* 0x000fe40000011400 */
[----:B------:R-:W-:Y:S02]  /*00b0*/  ISETP.GE.AND P0, PT, R0, 0x4a80, PT ;  /* 0x00004a800000780c */ /* 0x000fe40003f06270 */
[----:B------:R-:W-:-:S04]  /*00c0*/  LEA.HI R4, R3, R0, RZ, 0x4 ;  /* 0x0000000003047211 */ /* 0x000fc800078f20ff */
[----:B------:R-:W-:-:S05]  /*00d0*/  SHF.R.S32.HI R3, RZ, 0x4, R4 ;  /* 0x00000004ff037819 */ /* 0x000fca0000011404 */
[----:B------:R-:W-:-:S05]  /*00e0*/  IMAD.HI R2, R3, 0xdbeb61f, RZ ;  /* 0x0dbeb61f03027827 */ /* 0x000fca00078e02ff */
[----:B------:R-:W-:-:S04]  /*00f0*/  SHF.R.U32.HI R5, RZ, 0x1f, R2 ;  /* 0x0000001fff057819 */ /* 0x000fc80000011602 */
[----:B------:R-:W-:-:S05]  /*0100*/  LEA.HI.SX32 R2, R2, R5, 0x1c ;  /* 0x0000000502027211 */ /* 0x000fca00078fe2ff */
[----:B------:R-:W-:Y:S02]  /*0110*/  IMAD R3, R2, -0x12a, R3 ;  /* 0xfffffed602037824 */ /* 0x000fe400078e0203 */
[----:B------:R-:W-:Y:S02]  /*0120*/  IMAD.MOV.U32 R2, RZ, RZ, RZ ;  /* 0x000000ffff027224 */ /* 0x000fe400078e00ff */
[----:B--2---:R-:W-:-:S05]  /*0130*/  IMAD.WIDE R12, R3, 0x4, R12 ;  /* 0x00000004030c7825 */ /* 0x004fca00078e020c */
[----:B------:R1:W2:Y:S01]  /*0140*/  @!P0 LDG.E.EL R2, desc[UR4][R12.64] ;  /* 0x000000040c028981 */ /* 0x0002a2000c2e1900 */
[----:B------:R-:W-:Y:S01]  /*0150*/  IMAD.HI R5, R0, 0xdbeb61f, RZ ;  /* 0x0dbeb61f00057827 */ /* 0x000fe200078e02ff */
[----:B------:R-:W-:Y:S02]  /*0160*/  LOP3.LUT R15, R4, 0xfffffff0, RZ, 0xc0, !PT ;  /* 0xfffffff0040f7812 */ /* 0x000fe400078ec0ff */
[C---:B------:R-:W-:Y:S01]  /*0170*/  ISETP.GE.AND P1, PT, R3.reuse, 0x11e, PT ;  /* 0x0000011e0300780c */ /* 0x040fe20003f26270 */
[----:B------:R-:W-:Y:S01]  /*0180*/  IMAD.SHL.U32 R14, R3, 0x10, RZ ;  /* 0x00000010030e7824 */ /* 0x000fe200078e00ff */
[----:B------:R-:W-:Y:S01]  /*0190*/  SHF.R.U32.HI R6, RZ, 0x1f, R5 ;  /* 0x0000001fff067819 */ /* 0x000fe20000011605 */
[C---:B------:R-:W-:Y:S01]  /*01a0*/  IMAD.IADD R15, R0.reuse, 0x1, -R15 ;  /* 0x00000001000f7824 */ /* 0x040fe200078e0a0f */
[----:B------:R-:W-:Y:S02]  /*01b0*/  ISETP.LT.AND P2, PT, R0, 0x4a80, !P1 ;  /* 0x00004a800000780c */ /* 0x000fe40004f41270 */
[----:B------:R-:W-:-:S02]  /*01c0*/  LEA.HI.SX32 R17, R5, R6, 0x18 ;  /* 0x0000000605117211 */ /* 0x000fc400078fc2ff */
[----:B------:R-:W3:Y:S01]  /*01d0*/  LDC.64 R6, c[0x0][0x220] ;  /* 0x00008800ff067b82 */ /* 0x000ee20000000a00 */
[----:B------:R-:W-:Y:S02]  /*01e0*/  ISETP.GT.AND P3, PT, R3, 0x11d, !P0 ;  /* 0x0000011d0300780c */ /* 0x000fe40004764270 */
[C---:B------:R-:W-:Y:S02]  /*01f0*/  IMAD R16, R17.reuse, 0xc0, RZ ;  /* 0x000000c011107824 */ /* 0x040fe400078e02ff */
[----:B-1----:R-:W-:-:S03]  /*0200*/  IMAD R12, R17, -0x12a0, R0 ;  /* 0xffffed60110c7824 */ /* 0x002fc600078e0200 */
[----:B------:R-:W1:Y:S01]  /*0210*/  LDC.64 R4, c[0x0][0x238] ;  /* 0x00008e00ff047b82 */ /* 0x000e620000000a00 */
[----:B------:R-:W-:Y:S01]  /*0220*/  IADD3 R19, P4, P5, R14, R15, R16 ;  /* 0x0000000f0e137210 */ /* 0x000fe20007d9e010 */
[----:B------:R-:W-:Y:S01]  /*0230*/  IMAD R17, R17, 0x11e0, R12 ;  /* 0x000011e011117824 */ /* 0x000fe200078e020c */
[----:B------:R-:W-:Y:S02]  /*0240*/  SHF.R.S32.HI R13, RZ, 0x1f, R16 ;  /* 0x0000001fff0d7819 */ /* 0x000fe40000011410 */
[----:B------:R-:W-:Y:S01]  /*0250*/  SHF.R.S32.HI R15, RZ, 0x1f, R15 ;  /* 0x0000001fff0f7819 */ /* 0x000fe2000001140f */
[----:B----4-:R-:W-:Y:S01]  /*0260*/  IMAD.WIDE R16, R17, 0x4, R10 ;  /* 0x0000000411107825 */ /* 0x010fe200078e020a */
[----:B------:R-:W-:Y:S02]  /*0270*/  SHF.R.S32.HI R14, RZ, 0x1f, R14 ;  /* 0x0000001fff0e7819 */ /* 0x000fe4000001140e */
[----:B------:R-:W-:Y:S02]  /*0280*/  CS2R R10, SRZ ;  /* 0x00000000000a7805 */ /* 0x000fe4000001ff00 */
[----:B------:R-:W-:-:S02]  /*0290*/  IADD3.X R14, R14, R15, R13, P4, P5 ;  /* 0x0000000f0e0e7210 */ /* 0x000fc400027ea40d */
[----:B------:R-:W-:Y:S02]  /*02a0*/  CS2R R12, SRZ ;  /* 0x00000000000c7805 */ /* 0x000fe4000001ff00 */
[----:B------:R-:W-:-:S04]  /*02b0*/  LEA R18, P4, R19, UR6, 0x2 ;  /* 0x0000000613127c11 */ /* 0x000fc8000f8810ff */
[----:B------:R-:W-:Y:S01]  /*02c0*/  LEA.HI.X R19, R19, UR7, R14, 0x2, P4 ;  /* 0x0000000713137c11 */ /* 0x000fe2000a0f140e */
[----:B------:R-:W4:Y:S01]  /*02d0*/  @P2 LDG.E R12, desc[UR4][R16.64] ;  /* 0x00000004100c2981 */ /* 0x000f22000c1e1900 */
[----:B---3--:R-:W-:-:S03]  /*02e0*/  IMAD.WIDE R6, R3, 0x4, R6 ;  /* 0x0000000403067825 */ /* 0x008fc600078e0206 */
[----:B------:R-:W3:Y:S01]  /*02f0*/  @P3 LDG.E R10, desc[UR4][R18.64+-0x4780] ;  /* 0xffb88004120a3981 */ /* 0x000ee2000c1e1900 */
[----:B------:R-:W-:-:S03]  /*0300*/  IMAD.MOV.U32 R20, RZ, RZ, RZ ;  /* 0x000000ffff147224 */ /* 0x000fc600078e00ff */
[----:B------:R1:W3:Y:S01]  /*0310*/  @!P0 LDG.E.EL R11, desc[UR4][R6.64] ;  /* 0x00000004060b8981 */ /* 0x0002e2000c2e1900 */
[----:B-----5:R-:W-:-:S04]  /*0320*/  IMAD.WIDE R8, R3, 0x4, R8 ;  /* 0x0000000403087825 */ /* 0x020fc800078e0208 */
[----:B-1----:R-:W-:Y:S01]  /*0330*/  IMAD.WIDE R14, R3, 0x4, R4 ;  /* 0x00000004030e7825 */ /* 0x002fe200078e0204 */
[----:B------:R-:W5:Y:S01]  /*0340*/  @!P0 LDG.E.EL R13, desc[UR4][R8.64] ;  /* 0x00000004080d8981 */ /* 0x000f62000c2e1900 */
[----:B------:R-:W1:Y:S03]  /*0350*/  LDC.64 R4, c[0x0][0x240] ;  /* 0x00009000ff047b82 */ /* 0x000e660000000a00 */
[----:B------:R-:W5:Y:S01]  /*0360*/  @!P0 LDG.E.EL R20, desc[UR4][R14.64] ;  /* 0x000000040e148981 */ /* 0x000f62000c2e1900 */
[----:B0-----:R-:W-:Y:S02]  /*0370*/  IMAD.MOV.U32 R6, RZ, RZ, 0x3e800000 ;  /* 0x3e800000ff067424 */ /* 0x001fe400078e00ff */
[----:B-1----:R-:W-:-:S04]  /*0380*/  IMAD.WIDE R4, R0, 0x4, R4 ;  /* 0x0000000400047825 */ /* 0x002fc800078e0204 */
[----:B--2---:R-:W-:Y:S02]  /*0390*/  FADD R16, R2, 9.9999997473787516356e-06 ;  /* 0x3727c5ac02107421 */ /* 0x004fe40000000000 */
[----:B------:R-:W0:Y:S02]  /*03a0*/  LDC.64 R2, c[0x0][0x248] ;  /* 0x00009200ff027b82 */ /* 0x000e240000000a00 */
[----:B------:R-:W1:Y:S02]  /*03b0*/  MUFU.SQRT R17, R16 ;  /* 0x0000001000117308 */ /* 0x000e640000002000 */
[C---:B-1----:R-:W-:Y:S02]  /*03c0*/  FSETP.GT.AND P4, PT, R17.reuse, 8.50705917302346158658e+37, PT ;  /* 0x7e8000001100780b */ /* 0x042fe40003f84000 */
[----:B------:R-:W-:Y:S02]  /*03d0*/  FSETP.GEU.AND P5, PT, R17, 1.175494350822287508e-38, PT ;  /* 0x008000001100780b */ /* 0x000fe40003fae000 */
[----:B------:R-:W-:Y:S01]  /*03e0*/  FSEL R6, R6, 1, P4 ;  /* 0x3f80000006067808 */ /* 0x000fe20002000000 */
[----:B0-----:R-:W-:-:S08]  /*03f0*/  IMAD.WIDE R2, R0, 0x4, R2 ;  /* 0x0000000400027825 */ /* 0x001fd000078e0202 */
[----:B------:R-:W-:Y:S02]  /*0400*/  @P4 FMUL R17, R17, 0.25 ;  /* 0x3e80000011114820 */ /* 0x000fe40000400000 */
[----:B------:R-:W-:Y:S02]  /*0410*/  @!P5 FMUL R6, R6, 16777216 ;  /* 0x4b8000000606d820 */ /* 0x000fe40000400000 */
[----:B------:R-:W-:Y:S01]  /*0420*/  @!P5 FMUL R17, R17, 16777216 ;  /* 0x4b8000001111d820 */ /* 0x000fe20000400000 */
[----:B----4-:R-:W-:-:S05]  /*0430*/  SEL R12, R12, RZ, P2 ;  /* 0x000000ff0c0c7207 */ /* 0x010fca0001000000 */
[----:B------:R-:W0:Y:S01]  /*0440*/  MUFU.RCP R17, R17 ;  /* 0x0000001100117308 */ /* 0x000e220000001000 */
[----:B---3--:R-:W-:-:S05]  /*0450*/  @P1 SEL R12, R10, RZ, P3 ;  /* 0x000000ff0a0c1207 */ /* 0x008fca0001800000 */
[----:B------:R-:W-:Y:S01]  /*0460*/  FADD R11, R12, -R11 ;  /* 0x8000000b0c0b7221 */ /* 0x000fe20000000000 */
[----:B------:R1:W-:Y:S01]  /*0470*/  @!P0 STG.E desc[UR4][R4.64], R12 ;  /* 0x0000000c04008986 */ /* 0x0003e2000c101904 */
[----:B0-----:R-:W-:-:S04]  /*0480*/  FMUL R6, R17, R6 ;  /* 0x0000000611067220 */ /* 0x001fc80000400000 */
[----:B------:R-:W-:-:S04]  /*0490*/  FMUL R11, R11, R6 ;  /* 0x000000060b0b7220 */ /* 0x000fc80000400000 */
[----:B-----5:R-:W-:-:S05]  /*04a0*/  FFMA R11, R11, R13, R20 ;  /* 0x0000000d0b0b7223 */ /* 0x020fca0000000014 */
[----:B------:R-:W-:-:S04]  /*04b0*/  FSETP.GEU.AND P1, PT, R11, RZ, PT ;  /* 0x000000ff0b00720b */ /* 0x000fc80003f2e000 */
[----:B------:R-:W-:Y:S01]  /*04c0*/  FSEL R11, R11, RZ, P1 ;  /* 0x000000ff0b0b7208 */ /* 0x000fe20000800000 */
[----:B-1----:R-:W-:Y:S08]  /*04d0*/  @P0 EXIT ;  /* 0x000000000000094d */ /* 0x002ff00003800000 */
[----:B------:R-:W-:Y:S01]  /*04e0*/  STG.E desc[UR4][R2.64], R11 ;  /* 0x0000000b02007986 */ /* 0x000fe2000c101904 */
[----:B------:R-:W-:Y:S05]  /*04f0*/  EXIT ;  /* 0x000000000000794d */ /* 0x000fea0003800000 */
.L_x_0:
[----:B------:R-:W-:-:S00]  /*0500*/  BRA `(.L_x_0) ;  /* 0xfffffffc00fc7947 */ /* 0x000fc0000383ffff */
[----:B------:R-:W-:-:S00]  /*0510*/  NOP ;  /* 0x0000000000007918 */ /* 0x000fc00000000000 */
        /* <DEDUP_REMOVED lines=14> */
.L_x_1:


//--------------------- .nv.global.init           --------------------------
	.section	.nv.global.init,"aw",@progbits
.nv.global.init:
	.type		_$_str,@object
	.size		_$_str,(_$_str_$_2 - _$_str)
_$_str:
        /*0000*/ 	.byte	0x5f, 0x5f, 0x43, 0x55, 0x44, 0x41, 0x5f, 0x46, 0x54, 0x5a, 0x00
	.type		_$_str_$_2,@object
	.size		_$_str_$_2,(.L_1 - _$_str_$_2)
_$_str_$_2:
        /*000b*/ 	.byte	0x5f, 0x5f, 0x43, 0x55, 0x44, 0x41, 0x5f, 0x50, 0x52, 0x45, 0x43, 0x5f, 0x53, 0x51, 0x52, 0x54
        /*001b*/ 	.byte	0x00
.L_1:


//--------------------- .nv.constant0.triton_poi_fused__native_batch_norm_legit_no_training_cat_relu_41 --------------------------
	.section	.nv.constant0.triton_poi_fused__native_batch_norm_legit_no_training_cat_relu_41,"a",@progbits
	.sectionflags	@""
	.align	4
.nv.constant0.triton_poi_fused__native_batch_norm_legit_no_training_cat_relu_41:
	.zero		596
